//
// Generated by NVIDIA NVVM Compiler
//
// Compiler Build ID: CL-36424714
// Cuda compilation tools, release 13.0, V13.0.88
// Based on NVVM 20.0.0
//

.version 9.0
.target sm_100
.address_size 64

	// .globl	_Z5trainPfS_S_fii

.visible .entry _Z5trainPfS_S_fii(
	.param .u64 .ptr .align 1 _Z5trainPfS_S_fii_param_0,
	.param .u64 .ptr .align 1 _Z5trainPfS_S_fii_param_1,
	.param .u64 .ptr .align 1 _Z5trainPfS_S_fii_param_2,
	.param .f32 _Z5trainPfS_S_fii_param_3,
	.param .u32 _Z5trainPfS_S_fii_param_4,
	.param .u32 _Z5trainPfS_S_fii_param_5
)
{
	.reg .pred 	%p<14>;
	.reg .b32 	%r<27>;
	.reg .b32 	%f<142>;
	.reg .b64 	%rd<38>;
	.reg .b64 	%fd<25>;

	ld.param.u64 	%rd11, [_Z5trainPfS_S_fii_param_0];
	ld.param.u64 	%rd12, [_Z5trainPfS_S_fii_param_1];
	ld.param.u64 	%rd13, [_Z5trainPfS_S_fii_param_2];
	ld.param.f32 	%f16, [_Z5trainPfS_S_fii_param_3];
	ld.param.u32 	%r13, [_Z5trainPfS_S_fii_param_4];
	ld.param.u32 	%r14, [_Z5trainPfS_S_fii_param_5];
	cvta.to.global.u64 	%rd1, %rd12;
	cvta.to.global.u64 	%rd2, %rd13;
	cvta.to.global.u64 	%rd3, %rd11;
	mov.u32 	%r15, %ctaid.x;
	mov.u32 	%r16, %ntid.x;
	mov.u32 	%r17, %tid.x;
	mad.lo.s32 	%r1, %r15, %r16, %r17;
	setp.ge.s32 	%p1, %r1, %r14;
	@%p1 bra 	$L__BB0_19;
	setp.lt.s32 	%p2, %r13, 1;
	mov.f32 	%f141, 0f00000000;
	@%p2 bra 	$L__BB0_13;
	ld.global.f32 	%f1, [%rd2];
	ld.global.f32 	%f2, [%rd2+4];
	ld.global.f32 	%f3, [%rd2+8];
	and.b32  	%r2, %r13, 7;
	setp.lt.u32 	%p3, %r13, 8;
	mov.f32 	%f141, 0f00000000;
	mov.b32 	%r25, 0;
	@%p3 bra 	$L__BB0_5;
	and.b32  	%r25, %r13, 2147483640;
	neg.s32 	%r23, %r25;
	add.s64 	%rd37, %rd3, 16;
	add.s64 	%rd36, %rd1, 16;
	mul.wide.u32 	%rd6, %r13, 4;
	mov.f32 	%f141, 0f00000000;
$L__BB0_4:
	.pragma "nounroll";
	ld.global.f32 	%f21, [%rd37+-16];
	fma.rn.f32 	%f22, %f2, %f21, %f1;
	add.s64 	%rd14, %rd37, %rd6;
	ld.global.f32 	%f23, [%rd14+-16];
	fma.rn.f32 	%f24, %f3, %f23, %f22;
	ld.global.f32 	%f25, [%rd36+-16];
	sub.f32 	%f26, %f24, %f25;
	add.f32 	%f27, %f141, %f26;
	ld.global.f32 	%f28, [%rd37+-12];
	fma.rn.f32 	%f29, %f2, %f28, %f1;
	ld.global.f32 	%f30, [%rd14+-12];
	fma.rn.f32 	%f31, %f3, %f30, %f29;
	ld.global.f32 	%f32, [%rd36+-12];
	sub.f32 	%f33, %f31, %f32;
	add.f32 	%f34, %f27, %f33;
	ld.global.f32 	%f35, [%rd37+-8];
	fma.rn.f32 	%f36, %f2, %f35, %f1;
	ld.global.f32 	%f37, [%rd14+-8];
	fma.rn.f32 	%f38, %f3, %f37, %f36;
	ld.global.f32 	%f39, [%rd36+-8];
	sub.f32 	%f40, %f38, %f39;
	add.f32 	%f41, %f34, %f40;
	ld.global.f32 	%f42, [%rd37+-4];
	fma.rn.f32 	%f43, %f2, %f42, %f1;
	ld.global.f32 	%f44, [%rd14+-4];
	fma.rn.f32 	%f45, %f3, %f44, %f43;
	ld.global.f32 	%f46, [%rd36+-4];
	sub.f32 	%f47, %f45, %f46;
	add.f32 	%f48, %f41, %f47;
	ld.global.f32 	%f49, [%rd37];
	fma.rn.f32 	%f50, %f2, %f49, %f1;
	ld.global.f32 	%f51, [%rd14];
	fma.rn.f32 	%f52, %f3, %f51, %f50;
	ld.global.f32 	%f53, [%rd36];
	sub.f32 	%f54, %f52, %f53;
	add.f32 	%f55, %f48, %f54;
	ld.global.f32 	%f56, [%rd37+4];
	fma.rn.f32 	%f57, %f2, %f56, %f1;
	ld.global.f32 	%f58, [%rd14+4];
	fma.rn.f32 	%f59, %f3, %f58, %f57;
	ld.global.f32 	%f60, [%rd36+4];
	sub.f32 	%f61, %f59, %f60;
	add.f32 	%f62, %f55, %f61;
	ld.global.f32 	%f63, [%rd37+8];
	fma.rn.f32 	%f64, %f2, %f63, %f1;
	ld.global.f32 	%f65, [%rd14+8];
	fma.rn.f32 	%f66, %f3, %f65, %f64;
	ld.global.f32 	%f67, [%rd36+8];
	sub.f32 	%f68, %f66, %f67;
	add.f32 	%f69, %f62, %f68;
	ld.global.f32 	%f70, [%rd37+12];
	fma.rn.f32 	%f71, %f2, %f70, %f1;
	ld.global.f32 	%f72, [%rd14+12];
	fma.rn.f32 	%f73, %f3, %f72, %f71;
	ld.global.f32 	%f74, [%rd36+12];
	sub.f32 	%f75, %f73, %f74;
	add.f32 	%f141, %f69, %f75;
	add.s32 	%r23, %r23, 8;
	add.s64 	%rd37, %rd37, 32;
	add.s64 	%rd36, %rd36, 32;
	setp.ne.s32 	%p4, %r23, 0;
	@%p4 bra 	$L__BB0_4;
$L__BB0_5:
	setp.eq.s32 	%p5, %r2, 0;
	@%p5 bra 	$L__BB0_13;
	and.b32  	%r8, %r13, 3;
	setp.lt.u32 	%p6, %r2, 4;
	@%p6 bra 	$L__BB0_8;
	mul.wide.u32 	%rd15, %r25, 4;
	add.s64 	%rd16, %rd3, %rd15;
	ld.global.f32 	%f77, [%rd16];
	fma.rn.f32 	%f78, %f2, %f77, %f1;
	add.s32 	%r19, %r25, %r13;
	mul.wide.u32 	%rd17, %r19, 4;
	add.s64 	%rd18, %rd3, %rd17;
	ld.global.f32 	%f79, [%rd18];
	fma.rn.f32 	%f80, %f3, %f79, %f78;
	add.s64 	%rd19, %rd1, %rd15;
	ld.global.f32 	%f81, [%rd19];
	sub.f32 	%f82, %f80, %f81;
	add.f32 	%f83, %f141, %f82;
	ld.global.f32 	%f84, [%rd16+4];
	fma.rn.f32 	%f85, %f2, %f84, %f1;
	mul.wide.u32 	%rd20, %r13, 4;
	add.s64 	%rd21, %rd16, %rd20;
	ld.global.f32 	%f86, [%rd21+4];
	fma.rn.f32 	%f87, %f3, %f86, %f85;
	ld.global.f32 	%f88, [%rd19+4];
	sub.f32 	%f89, %f87, %f88;
	add.f32 	%f90, %f83, %f89;
	ld.global.f32 	%f91, [%rd16+8];
	fma.rn.f32 	%f92, %f2, %f91, %f1;
	ld.global.f32 	%f93, [%rd21+8];
	fma.rn.f32 	%f94, %f3, %f93, %f92;
	ld.global.f32 	%f95, [%rd19+8];
	sub.f32 	%f96, %f94, %f95;
	add.f32 	%f97, %f90, %f96;
	ld.global.f32 	%f98, [%rd16+12];
	fma.rn.f32 	%f99, %f2, %f98, %f1;
	ld.global.f32 	%f100, [%rd21+12];
	fma.rn.f32 	%f101, %f3, %f100, %f99;
	ld.global.f32 	%f102, [%rd19+12];
	sub.f32 	%f103, %f101, %f102;
	add.f32 	%f141, %f97, %f103;
	add.s32 	%r25, %r25, 4;
$L__BB0_8:
	setp.eq.s32 	%p7, %r8, 0;
	@%p7 bra 	$L__BB0_13;
	setp.eq.s32 	%p8, %r8, 1;
	@%p8 bra 	$L__BB0_11;
	mul.wide.u32 	%rd22, %r25, 4;
	add.s64 	%rd23, %rd3, %rd22;
	ld.global.f32 	%f105, [%rd23];
	fma.rn.f32 	%f106, %f2, %f105, %f1;
	add.s32 	%r20, %r25, %r13;
	mul.wide.u32 	%rd24, %r20, 4;
	add.s64 	%rd25, %rd3, %rd24;
	ld.global.f32 	%f107, [%rd25];
	fma.rn.f32 	%f108, %f3, %f107, %f106;
	add.s64 	%rd26, %rd1, %rd22;
	ld.global.f32 	%f109, [%rd26];
	sub.f32 	%f110, %f108, %f109;
	add.f32 	%f111, %f141, %f110;
	ld.global.f32 	%f112, [%rd23+4];
	fma.rn.f32 	%f113, %f2, %f112, %f1;
	mul.wide.u32 	%rd27, %r13, 4;
	add.s64 	%rd28, %rd23, %rd27;
	ld.global.f32 	%f114, [%rd28+4];
	fma.rn.f32 	%f115, %f3, %f114, %f113;
	ld.global.f32 	%f116, [%rd26+4];
	sub.f32 	%f117, %f115, %f116;
	add.f32 	%f141, %f111, %f117;
	add.s32 	%r25, %r25, 2;
$L__BB0_11:
	and.b32  	%r21, %r13, 1;
	setp.eq.b32 	%p9, %r21, 1;
	not.pred 	%p10, %p9;
	@%p10 bra 	$L__BB0_13;
	mul.wide.u32 	%rd29, %r25, 4;
	add.s64 	%rd30, %rd3, %rd29;
	ld.global.f32 	%f118, [%rd30];
	fma.rn.f32 	%f119, %f2, %f118, %f1;
	add.s32 	%r22, %r25, %r13;
	mul.wide.u32 	%rd31, %r22, 4;
	add.s64 	%rd32, %rd3, %rd31;
	ld.global.f32 	%f120, [%rd32];
	fma.rn.f32 	%f121, %f3, %f120, %f119;
	add.s64 	%rd33, %rd1, %rd29;
	ld.global.f32 	%f122, [%rd33];
	sub.f32 	%f123, %f121, %f122;
	add.f32 	%f141, %f141, %f123;
$L__BB0_13:
	setp.eq.s32 	%p11, %r1, 2;
	@%p11 bra 	$L__BB0_18;
	setp.eq.s32 	%p12, %r1, 1;
	@%p12 bra 	$L__BB0_17;
	setp.ne.s32 	%p13, %r1, 0;
	@%p13 bra 	$L__BB0_19;
	cvt.f64.f32 	%fd17, %f16;
	cvt.rn.f64.s32 	%fd18, %r13;
	rcp.rn.f64 	%fd19, %fd18;
	neg.f64 	%fd20, %fd19;
	mul.f64 	%fd21, %fd20, %fd17;
	cvt.f64.f32 	%fd22, %f141;
	ld.global.f32 	%f132, [%rd2];
	cvt.f64.f32 	%fd23, %f132;
	fma.rn.f64 	%fd24, %fd21, %fd22, %fd23;
	cvt.rn.f32.f64 	%f133, %fd24;
	st.global.f32 	[%rd2], %f133;
	bra.uni 	$L__BB0_19;
$L__BB0_17:
	ld.global.f32 	%f128, [%rd3];
	mul.f32 	%f129, %f141, %f128;
	cvt.f64.f32 	%fd9, %f16;
	cvt.rn.f64.s32 	%fd10, %r13;
	rcp.rn.f64 	%fd11, %fd10;
	neg.f64 	%fd12, %fd11;
	mul.f64 	%fd13, %fd12, %fd9;
	cvt.f64.f32 	%fd14, %f129;
	ld.global.f32 	%f130, [%rd2+4];
	cvt.f64.f32 	%fd15, %f130;
	fma.rn.f64 	%fd16, %fd13, %fd14, %fd15;
	cvt.rn.f32.f64 	%f131, %fd16;
	st.global.f32 	[%rd2+4], %f131;
	bra.uni 	$L__BB0_19;
$L__BB0_18:
	mul.wide.s32 	%rd34, %r13, 4;
	add.s64 	%rd35, %rd3, %rd34;
	ld.global.f32 	%f124, [%rd35];
	mul.f32 	%f125, %f141, %f124;
	cvt.f64.f32 	%fd1, %f16;
	cvt.rn.f64.s32 	%fd2, %r13;
	rcp.rn.f64 	%fd3, %fd2;
	neg.f64 	%fd4, %fd3;
	mul.f64 	%fd5, %fd4, %fd1;
	cvt.f64.f32 	%fd6, %f125;
	ld.global.f32 	%f126, [%rd2+8];
	cvt.f64.f32 	%fd7, %f126;
	fma.rn.f64 	%fd8, %fd5, %fd6, %fd7;
	cvt.rn.f32.f64 	%f127, %fd8;
	st.global.f32 	[%rd2+8], %f127;
$L__BB0_19:
	ret;

}


// ===== COMPILED SASS (sm_100) =====

	.target	sm_100

	.elftype	@"ET_EXEC"


//--------------------- .note.nv.tkinfo           --------------------------
	.section	.note.nv.tkinfo,"",@"SHT_NOTE"
	.sectionflags	@"SHF_NOTE_NV_TKINFO"
	.tkinfo
        /*0018*/ 	.word	0x00000002
        /*0030*/ 	.string	""
        /*0030*/ 	.string	"ptxas"
        /*0030*/ 	.string	"Cuda compilation tools, release 13.0, V13.0.88"
        /*0030*/ 	.string	"Build cuda_13.0.r13.0/compiler.36424714_0"
        /*0030*/ 	.string	"-arch sm_100 -m 64 "



//--------------------- .note.nv.cuinfo           --------------------------
	.section	.note.nv.cuinfo,"",@"SHT_NOTE"
	.sectionflags	@"SHF_NOTE_NV_CUINFO"
        /*0018*/ 	.short	0x0002
        /*001a*/ 	.short	0x0064
        /*001c*/ 	.short	0x0082
	.zero		2


//--------------------- .nv.info                  --------------------------
	.section	.nv.info,"",@"SHT_CUDA_INFO"
	.align	4


	//----- nvinfo : EIATTR_REGCOUNT
	.align		4
        /*0000*/ 	.byte	0x04, 0x2f
        /*0002*/ 	.short	(.L_1 - .L_0)
	.align		4
.L_0:
        /*0004*/ 	.word	index@(_Z5trainPfS_S_fii)
        /*0008*/ 	.word	0x00000020


	//----- nvinfo : EIATTR_FRAME_SIZE
	.align		4
.L_1:
        /*000c*/ 	.byte	0x04, 0x11
        /*000e*/ 	.short	(.L_3 - .L_2)
	.align		4
.L_2:
        /*0010*/ 	.word	index@($__internal_0_$__cuda_sm20_dblrcp_rn_slowpath_v3)
        /*0014*/ 	.word	0x00000000


	//----- nvinfo : EIATTR_FRAME_SIZE
	.align		4
.L_3:
        /*0018*/ 	.byte	0x04, 0x11
        /*001a*/ 	.short	(.L_5 - .L_4)
	.align		4
.L_4:
        /*001c*/ 	.word	index@(_Z5trainPfS_S_fii)
        /*0020*/ 	.word	0x00000000


	//----- nvinfo : EIATTR_MIN_STACK_SIZE
	.align		4
.L_5:
        /*0024*/ 	.byte	0x04, 0x12
        /*0026*/ 	.short	(.L_7 - .L_6)
	.align		4
.L_6:
        /*0028*/ 	.word	index@(_Z5trainPfS_S_fii)
        /*002c*/ 	.word	0x00000000
.L_7:


//--------------------- .nv.compat                --------------------------
	.section	.nv.compat,"",@"SHT_CUDA_COMPAT_INFO"
	.align	4
        /*0000*/ 	.byte	0x02, 0x09, 0x00, 0x00, 0x02, 0x02, 0x01, 0x00, 0x02, 0x05, 0x05, 0x00, 0x03, 0x07, 0x01, 0x01
        /*0010*/ 	.byte	0x02, 0x03, 0x00, 0x00, 0x02, 0x06, 0x01, 0x00, 0x04, 0x0b, 0x08, 0x00, 0x01, 0x00, 0x00, 0x00
        /*0020*/ 	.byte	0x00, 0x00, 0x00, 0x00


//--------------------- .nv.info._Z5trainPfS_S_fii --------------------------
	.section	.nv.info._Z5trainPfS_S_fii,"",@"SHT_CUDA_INFO"
	.sectionflags	@""
	.align	4


	//----- nvinfo : EIATTR_CUDA_API_VERSION
	.align		4
        /*0000*/ 	.byte	0x04, 0x37
        /*0002*/ 	.short	(.L_9 - .L_8)
.L_8:
        /*0004*/ 	.word	0x00000082


	//----- nvinfo : EIATTR_KPARAM_INFO
	.align		4
.L_9:
        /*0008*/ 	.byte	0x04, 0x17
        /*000a*/ 	.short	(.L_11 - .L_10)
.L_10:
        /*000c*/ 	.word	0x00000000
        /*0010*/ 	.short	0x0005
        /*0012*/ 	.short	0x0020
        /*0014*/ 	.byte	0x00, 0xf0, 0x11, 0x00


	//----- nvinfo : EIATTR_KPARAM_INFO
	.align		4
.L_11:
        /*0018*/ 	.byte	0x04, 0x17
        /*001a*/ 	.short	(.L_13 - .L_12)
.L_12:
        /*001c*/ 	.word	0x00000000
        /*0020*/ 	.short	0x0004
        /*0022*/ 	.short	0x001c
        /*0024*/ 	.byte	0x00, 0xf0, 0x11, 0x00


	//----- nvinfo : EIATTR_KPARAM_INFO
	.align		4
.L_13:
        /*0028*/ 	.byte	0x04, 0x17
        /*002a*/ 	.short	(.L_15 - .L_14)
.L_14:
        /*002c*/ 	.word	0x00000000
        /*0030*/ 	.short	0x0003
        /*0032*/ 	.short	0x0018
        /*0034*/ 	.byte	0x00, 0xf0, 0x11, 0x00


	//----- nvinfo : EIATTR_KPARAM_INFO
	.align		4
.L_15:
        /*0038*/ 	.byte	0x04, 0x17
        /*003a*/ 	.short	(.L_17 - .L_16)
.L_16:
        /*003c*/ 	.word	0x00000000
        /*0040*/ 	.short	0x0002
        /*0042*/ 	.short	0x0010
        /*0044*/ 	.byte	0x00, 0xf5, 0x21, 0x00


	//----- nvinfo : EIATTR_KPARAM_INFO
	.align		4
.L_17:
        /*0048*/ 	.byte	0x04, 0x17
        /*004a*/ 	.short	(.L_19 - .L_18)
.L_18:
        /*004c*/ 	.word	0x00000000
        /*0050*/ 	.short	0x0001
        /*0052*/ 	.short	0x0008
        /*0054*/ 	.byte	0x00, 0xf5, 0x21, 0x00


	//----- nvinfo : EIATTR_KPARAM_INFO
	.align		4
.L_19:
        /*0058*/ 	.byte	0x04, 0x17
        /*005a*/ 	.short	(.L_21 - .L_20)
.L_20:
        /*005c*/ 	.word	0x00000000
        /*0060*/ 	.short	0x0000
        /*0062*/ 	.short	0x0000
        /*0064*/ 	.byte	0x00, 0xf5, 0x21, 0x00


	//----- nvinfo : EIATTR_SPARSE_MMA_MASK
	.align		4
.L_21:
        /*0068*/ 	.byte	0x03, 0x50
        /*006a*/ 	.short	0x0000


	//----- nvinfo : EIATTR_MAXREG_COUNT
	.align		4
        /*006c*/ 	.byte	0x03, 0x1b
        /*006e*/ 	.short	0x00ff


	//----- nvinfo : EIATTR_MERCURY_ISA_VERSION
	.align		4
        /*0070*/ 	.byte	0x03, 0x5f
        /*0072*/ 	.short	0x0101


	//----- nvinfo : EIATTR_VRC_CTA_INIT_COUNT
	.align		4
        /*0074*/ 	.byte	0x02, 0x4a
	.zero		1
	.zero		1


	//----- nvinfo : EIATTR_EXIT_INSTR_OFFSETS
	.align		4
        /*0078*/ 	.byte	0x04, 0x1c
        /*007a*/ 	.short	(.L_23 - .L_22)


	//   ....[0]....
.L_22:
        /*007c*/ 	.word	0x00000070


	//   ....[1]....
        /*0080*/ 	.word	0x00000b90


	//   ....[2]....
        /*0084*/ 	.word	0x00000d40


	//   ....[3]....
        /*0088*/ 	.word	0x00000f20


	//   ....[4]....
        /*008c*/ 	.word	0x00001110


	//----- nvinfo : EIATTR_INDIRECT_BRANCH_TARGETS
	.align		4
.L_23:
        /*0090*/ 	.byte	0x04, 0x34
        /*0092*/ 	.short	(.L_25 - .L_24)


	//   ....[0]....
.L_24:
        /*0094*/ 	.word	.L_x_13@srel
        /*0098*/ 	.short	0x0
        /*009a*/ 	.short	0x0
        /*009c*/ 	.word	0x3
        /*00a0*/ 	.word	.L_x_14@srel
        /*00a4*/ 	.word	.L_x_15@srel
        /*00a8*/ 	.word	.L_x_16@srel


	//----- nvinfo : EIATTR_CRS_STACK_SIZE
	.align		4
.L_25:
        /*00ac*/ 	.byte	0x04, 0x1e
        /*00ae*/ 	.short	(.L_27 - .L_26)
.L_26:
        /*00b0*/ 	.word	0x00000000


	//----- nvinfo : EIATTR_CBANK_PARAM_SIZE
	.align		4
.L_27:
        /*00b4*/ 	.byte	0x03, 0x19
        /*00b6*/ 	.short	0x0024


	//----- nvinfo : EIATTR_PARAM_CBANK
	.align		4
        /*00b8*/ 	.byte	0x04, 0x0a
        /*00ba*/ 	.short	(.L_29 - .L_28)
	.align		4
.L_28:
        /*00bc*/ 	.word	index@(.nv.constant0._Z5trainPfS_S_fii)
        /*00c0*/ 	.short	0x0380
        /*00c2*/ 	.short	0x0024


	//----- nvinfo : EIATTR_SW_WAR
	.align		4
.L_29:
        /*00c4*/ 	.byte	0x04, 0x36
        /*00c6*/ 	.short	(.L_31 - .L_30)
.L_30:
        /*00c8*/ 	.word	0x00000008
.L_31:


//--------------------- .nv.callgraph             --------------------------
	.section	.nv.callgraph,"",@"SHT_CUDA_CALLGRAPH"
	.align	4
	.sectionentsize	8
	.align		4
        /*0000*/ 	.word	0x00000000
	.align		4
        /*0004*/ 	.word	0xffffffff
	.align		4
        /*0008*/ 	.word	0x00000000
	.align		4
        /*000c*/ 	.word	0xfffffffe
	.align		4
        /*0010*/ 	.word	0x00000000
	.align		4
        /*0014*/ 	.word	0xfffffffd
	.align		4
        /*0018*/ 	.word	0x00000000
	.align		4
        /*001c*/ 	.word	0xfffffffc


//--------------------- .nv.constant2._Z5trainPfS_S_fii --------------------------
	.section	.nv.constant2._Z5trainPfS_S_fii,"a",@progbits
	.sectionflags	@""
	.align	4
.nv.constant2._Z5trainPfS_S_fii:
        /*0000*/ 	.byte	0x50, 0x0d, 0x00, 0x00, 0x30, 0x0f, 0x00, 0x00, 0x80, 0x0b, 0x00, 0x00


//--------------------- .text._Z5trainPfS_S_fii   --------------------------
	.section	.text._Z5trainPfS_S_fii,"ax",@progbits
	.align	128
        .global         _Z5trainPfS_S_fii
        .type           _Z5trainPfS_S_fii,@function
        .size           _Z5trainPfS_S_fii,(.L_x_17 - _Z5trainPfS_S_fii)
        .other          _Z5trainPfS_S_fii,@"STO_CUDA_ENTRY STV_DEFAULT"
_Z5trainPfS_S_fii:
.text._Z5trainPfS_S_fii:
[----:B------:R-:W-:Y:S01]  /*0000*/  LDC R1, c[0x0][0x37c] ;  /* 0x0000df00ff017b82 */ /* 0x000fe20000000800 */
[----:B------:R-:W0:Y:S07]  /*0010*/  S2R R3, SR_TID.X ;  /* 0x0000000000037919 */ /* 0x000e2e0000002100 */
[----:B------:R-:W0:Y:S01]  /*0020*/  S2UR UR4, SR_CTAID.X ;  /* 0x00000000000479c3 */ /* 0x000e220000002500 */
[----:B------:R-:W1:Y:S07]  /*0030*/  LDCU UR5, c[0x0][0x3a0] ;  /* 0x00007400ff0577ac */ /* 0x000e6e0008000800 */
[----:B------:R-:W0:Y:S02]  /*0040*/  LDC R8, c[0x0][0x360] ;  /* 0x0000d800ff087b82 */ /* 0x000e240000000800 */
[----:B0-----:R-:W-:-:S05]  /*0050*/  IMAD R8, R8, UR4, R3 ;  /* 0x0000000408087c24 */ /* 0x001fca000f8e0203 */
[----:B-1----:R-:W-:-:S13]  /*0060*/  ISETP.GE.AND P0, PT, R8, UR5, PT ;  /* 0x0000000508007c0c */ /* 0x002fda000bf06270 */
[----:B------:R-:W-:Y:S05]  /*0070*/  @P0 EXIT ;  /* 0x000000000000094d */ /* 0x000fea0003800000 */
[----:B------:R-:W0:Y:S01]  /*0080*/  LDC R9, c[0x0][0x39c] ;  /* 0x0000e700ff097b82 */ /* 0x000e220000000800 */
[----:B------:R-:W1:Y:S01]  /*0090*/  LDCU.64 UR4, c[0x0][0x358] ;  /* 0x00006b00ff0477ac */ /* 0x000e620008000a00 */
[----:B------:R-:W-:Y:S01]  /*00a0*/  HFMA2 R0, -RZ, RZ, 0, 0 ;  /* 0x00000000ff007431 */ /* 0x000fe200000001ff */
[----:B0-----:R-:W-:-:S13]  /*00b0*/  ISETP.GE.AND P0, PT, R9, 0x1, PT ;  /* 0x000000010900780c */ /* 0x001fda0003f06270 */
[----:B-1----:R-:W-:Y:S05]  /*00c0*/  @!P0 BRA `(.L_x_0) ;  /* 0x0000000800948947 */ /* 0x002fea0003800000 */
[----:B------:R-:W0:Y:S02]  /*00d0*/  LDC.64 R2, c[0x0][0x390] ;  /* 0x0000e400ff027b82 */ /* 0x000e240000000a00 */
[----:B0-----:R0:W5:Y:S04]  /*00e0*/  LDG.E R10, desc[UR4][R2.64] ;  /* 0x00000004020a7981 */ /* 0x001168000c1e1900 */
[----:B------:R0:W5:Y:S04]  /*00f0*/  LDG.E R11, desc[UR4][R2.64+0x4] ;  /* 0x00000404020b7981 */ /* 0x000168000c1e1900 */
[----:B------:R0:W5:Y:S01]  /*0100*/  LDG.E R12, desc[UR4][R2.64+0x8] ;  /* 0x00000804020c7981 */ /* 0x000162000c1e1900 */
[----:B------:R-:W-:-:S02]  /*0110*/  ISETP.GE.U32.AND P1, PT, R9, 0x8, PT ;  /* 0x000000080900780c */ /* 0x000fc40003f26070 */
[----:B------:R-:W-:Y:S02]  /*0120*/  LOP3.LUT R13, R9, 0x7, RZ, 0xc0, !PT ;  /* 0x00000007090d7812 */ /* 0x000fe400078ec0ff */
[----:B------:R-:W-:Y:S02]  /*0130*/  MOV R0, RZ ;  /* 0x000000ff00007202 */ /* 0x000fe40000000f00 */
[----:B------:R-:W-:Y:S02]  /*0140*/  ISETP.NE.AND P0, PT, R13, RZ, PT ;  /* 0x000000ff0d00720c */ /* 0x000fe40003f05270 */
[----:B------:R-:W-:-:S05]  /*0150*/  MOV R14, RZ ;  /* 0x000000ff000e7202 */ /* 0x000fca0000000f00 */
[----:B0-----:R-:W-:Y:S06]  /*0160*/  @!P1 BRA `(.L_x_1) ;  /* 0x0000000400249947 */ /* 0x001fec0003800000 */
[----:B------:R-:W0:Y:S01]  /*0170*/  LDC.64 R4, c[0x0][0x380] ;  /* 0x0000e000ff047b82 */ /* 0x000e220000000a00 */
[----:B------:R-:W-:Y:S02]  /*0180*/  LOP3.LUT R14, R9, 0x7ffffff8, RZ, 0xc0, !PT ;  /* 0x7ffffff8090e7812 */ /* 0x000fe400078ec0ff */
[----:B------:R-:W-:Y:S02]  /*0190*/  MOV R0, RZ ;  /* 0x000000ff00007202 */ /* 0x000fe40000000f00 */
[----:B------:R-:W-:-:S03]  /*01a0*/  IADD3 R22, PT, PT, -R14, RZ, RZ ;  /* 0x000000ff0e167210 */ /* 0x000fc60007ffe1ff */
[----:B------:R-:W1:Y:S01]  /*01b0*/  LDC.64 R2, c[0x0][0x388] ;  /* 0x0000e200ff027b82 */ /* 0x000e620000000a00 */
[----:B0-----:R-:W-:-:S04]  /*01c0*/  IADD3 R4, P1, PT, R4, 0x10, RZ ;  /* 0x0000001004047810 */ /* 0x001fc80007f3e0ff */
[----:B------:R-:W-:Y:S02]  /*01d0*/  IADD3.X R5, PT, PT, RZ, R5, RZ, P1, !PT ;  /* 0x00000005ff057210 */ /* 0x000fe40000ffe4ff */
[----:B-1----:R-:W-:-:S04]  /*01e0*/  IADD3 R2, P2, PT, R2, 0x10, RZ ;  /* 0x0000001002027810 */ /* 0x002fc80007f5e0ff */
[----:B------:R-:W-:-:S09]  /*01f0*/  IADD3.X R3, PT, PT, RZ, R3, RZ, P2, !PT ;  /* 0x00000003ff037210 */ /* 0x000fd200017fe4ff */
.L_x_2:
[----:B------:R-:W2:Y:S01]  /*0200*/  LDG.E R16, desc[UR4][R4.64+-0x10] ;  /* 0xfffff00404107981 */ /* 0x000ea2000c1e1900 */
[----:B------:R-:W-:-:S03]  /*0210*/  IMAD.WIDE.U32 R6, R9, 0x4, R4 ;  /* 0x0000000409067825 */ /* 0x000fc600078e0004 */
[----:B------:R-:W3:Y:S04]  /*0220*/  LDG.E R19, desc[UR4][R4.64+-0xc] ;  /* 0xfffff40404137981 */ /* 0x000ee8000c1e1900 */
[----:B------:R-:W4:Y:S04]  /*0230*/  LDG.E R26, desc[UR4][R6.64+-0x10] ;  /* 0xfffff004061a7981 */ /* 0x000f28000c1e1900 */
[----:B------:R-:W4:Y:S04]  /*0240*/  LDG.E R24, desc[UR4][R2.64+-0x10] ;  /* 0xfffff00402187981 */ /* 0x000f28000c1e1900 */
[----:B------:R-:W4:Y:S04]  /*0250*/  LDG.E R25, desc[UR4][R6.64+-0xc] ;  /* 0xfffff40406197981 */ /* 0x000f28000c1e1900 */
[----:B------:R-:W4:Y:S04]  /*0260*/  LDG.E R23, desc[UR4][R4.64+-0x8] ;  /* 0xfffff80404177981 */ /* 0x000f28000c1e1900 */
[----:B------:R-:W4:Y:S04]  /*0270*/  LDG.E R20, desc[UR4][R2.64+-0xc] ;  /* 0xfffff40402147981 */ /* 0x000f28000c1e1900 */
[----:B------:R-:W4:Y:S04]  /*0280*/  LDG.E R21, desc[UR4][R6.64+-0x8] ;  /* 0xfffff80406157981 */ /* 0x000f28000c1e1900 */
[----:B------:R-:W4:Y:S04]  /*0290*/  LDG.E R18, desc[UR4][R2.64+-0x8] ;  /* 0xfffff80402127981 */ /* 0x000f28000c1e1900 */
[----:B------:R-:W4:Y:S04]  /*02a0*/  LDG.E R15, desc[UR4][R4.64+-0x4] ;  /* 0xfffffc04040f7981 */ /* 0x000f28000c1e1900 */
[----:B------:R-:W4:Y:S01]  /*02b0*/  LDG.E R17, desc[UR4][R6.64+-0x4] ;  /* 0xfffffc0406117981 */ /* 0x000f22000c1e1900 */
[----:B--2--5:R-:W-:-:S03]  /*02c0*/  FFMA R27, R11, R16, R10 ;  /* 0x000000100b1b7223 */ /* 0x024fc6000000000a */
[----:B------:R-:W2:Y:S01]  /*02d0*/  LDG.E R16, desc[UR4][R2.64+-0x4] ;  /* 0xfffffc0402107981 */ /* 0x000ea2000c1e1900 */
[----:B---3--:R-:W-:Y:S01]  /*02e0*/  FFMA R19, R11, R19, R10 ;  /* 0x000000130b137223 */ /* 0x008fe2000000000a */
[C---:B----4-:R-:W-:Y:S02]  /*02f0*/  FFMA R27, R12.reuse, R26, R27 ;  /* 0x0000001a0c1b7223 */ /* 0x050fe4000000001b */
[----:B------:R-:W3:Y:S02]  /*0300*/  LDG.E R26, desc[UR4][R2.64+0x4] ;  /* 0x00000404021a7981 */ /* 0x000ee4000c1e1900 */
[----:B------:R-:W-:Y:S01]  /*0310*/  FADD R27, R27, -R24 ;  /* 0x800000181b1b7221 */ /* 0x000fe20000000000 */
[----:B------:R-:W-:-:S03]  /*0320*/  FFMA R19, R12, R25, R19 ;  /* 0x000000190c137223 */ /* 0x000fc60000000013 */
[----:B------:R-:W-:Y:S01]  /*0330*/  FADD R27, R27, R0 ;  /* 0x000000001b1b7221 */ /* 0x000fe20000000000 */
[----:B------:R-:W4:Y:S01]  /*0340*/  LDG.E R25, desc[UR4][R6.64] ;  /* 0x0000000406197981 */ /* 0x000f22000c1e1900 */
[----:B------:R-:W-:-:S03]  /*0350*/  FFMA R23, R11, R23, R10 ;  /* 0x000000170b177223 */ /* 0x000fc6000000000a */
[----:B------:R-:W3:Y:S01]  /*0360*/  LDG.E R0, desc[UR4][R4.64] ;  /* 0x0000000404007981 */ /* 0x000ee2000c1e1900 */
[----:B------:R-:W-:-:S03]  /*0370*/  FADD R20, R19, -R20 ;  /* 0x8000001413147221 */ /* 0x000fc60000000000 */
[----:B------:R-:W4:Y:S01]  /*0380*/  LDG.E R19, desc[UR4][R6.64+0x8] ;  /* 0x0000080406137981 */ /* 0x000f22000c1e1900 */
[----:B------:R-:W-:-:S03]  /*0390*/  FFMA R21, R12, R21, R23 ;  /* 0x000000150c157223 */ /* 0x000fc60000000017 */
[----:B------:R-:W4:Y:S01]  /*03a0*/  LDG.E R23, desc[UR4][R4.64+0x4] ;  /* 0x0000040404177981 */ /* 0x000f22000c1e1900 */
[----:B------:R-:W-:Y:S01]  /*03b0*/  FADD R20, R27, R20 ;  /* 0x000000141b147221 */ /* 0x000fe20000000000 */
[----:B------:R-:W-:Y:S02]  /*03c0*/  FADD R29, R21, -R18 ;  /* 0x80000012151d7221 */ /* 0x000fe40000000000 */
[----:B------:R-:W4:Y:S01]  /*03d0*/  LDG.E R21, desc[UR4][R6.64+0x4] ;  /* 0x0000040406157981 */ /* 0x000f22000c1e1900 */
[----:B------:R-:W-:-:S03]  /*03e0*/  FFMA R24, R11, R15, R10 ;  /* 0x0000000f0b187223 */ /* 0x000fc6000000000a */
[----:B------:R-:W4:Y:S01]  /*03f0*/  LDG.E R15, desc[UR4][R4.64+0x8] ;  /* 0x00000804040f7981 */ /* 0x000f22000c1e1900 */
[----:B------:R-:W-:-:S03]  /*0400*/  FADD R20, R20, R29 ;  /* 0x0000001d14147221 */ /* 0x000fc60000000000 */
[----:B------:R-:W4:Y:S01]  /*0410*/  LDG.E R18, desc[UR4][R2.64] ;  /* 0x0000000402127981 */ /* 0x000f22000c1e1900 */
[----:B------:R-:W-:-:S03]  /*0420*/  FFMA R29, R12, R17, R24 ;  /* 0x000000110c1d7223 */ /* 0x000fc60000000018 */
[----:B------:R-:W4:Y:S04]  /*0430*/  LDG.E R24, desc[UR4][R4.64+0xc] ;  /* 0x00000c0404187981 */ /* 0x000f28000c1e1900 */
[----:B------:R3:W4:Y:S04]  /*0440*/  LDG.E R27, desc[UR4][R6.64+0xc] ;  /* 0x00000c04061b7981 */ /* 0x000728000c1e1900 */
[----:B------:R-:W4:Y:S01]  /*0450*/  LDG.E R17, desc[UR4][R2.64+0x8] ;  /* 0x0000080402117981 */ /* 0x000f22000c1e1900 */
[----:B--2---:R-:W-:-:S03]  /*0460*/  FADD R29, R29, -R16 ;  /* 0x800000101d1d7221 */ /* 0x004fc60000000000 */
[----:B------:R0:W2:Y:S01]  /*0470*/  LDG.E R16, desc[UR4][R2.64+0xc] ;  /* 0x00000c0402107981 */ /* 0x0000a2000c1e1900 */
[----:B------:R-:W-:Y:S01]  /*0480*/  IADD3 R22, PT, PT, R22, 0x8, RZ ;  /* 0x0000000816167810 */ /* 0x000fe20007ffe0ff */
[----:B------:R-:W-:-:S03]  /*0490*/  FADD R20, R20, R29 ;  /* 0x0000001d14147221 */ /* 0x000fc60000000000 */
[----:B------:R-:W-:Y:S01]  /*04a0*/  ISETP.NE.AND P1, PT, R22, RZ, PT ;  /* 0x000000ff1600720c */ /* 0x000fe20003f25270 */
[----:B---3--:R-:W-:-:S04]  /*04b0*/  FFMA R7, R11, R0, R10 ;  /* 0x000000000b077223 */ /* 0x008fc8000000000a */
[----:B----4-:R-:W-:Y:S01]  /*04c0*/  FFMA R7, R12, R25, R7 ;  /* 0x000000190c077223 */ /* 0x010fe20000000007 */
[----:B------:R-:W-:-:S04]  /*04d0*/  FFMA R23, R11, R23, R10 ;  /* 0x000000170b177223 */ /* 0x000fc8000000000a */
[----:B------:R-:W-:Y:S01]  /*04e0*/  FFMA R21, R12, R21, R23 ;  /* 0x000000150c157223 */ /* 0x000fe20000000017 */
[----:B------:R-:W-:Y:S01]  /*04f0*/  FFMA R15, R11, R15, R10 ;  /* 0x0000000f0b0f7223 */ /* 0x000fe2000000000a */
[----:B------:R-:W-:-:S03]  /*0500*/  FADD R7, R7, -R18 ;  /* 0x8000001207077221 */ /* 0x000fc60000000000 */
[----:B------:R-:W-:Y:S01]  /*0510*/  FFMA R0, R12, R19, R15 ;  /* 0x000000130c007223 */ /* 0x000fe2000000000f */
[----:B------:R-:W-:Y:S01]  /*0520*/  FADD R26, R21, -R26 ;  /* 0x8000001a151a7221 */ /* 0x000fe20000000000 */
[----:B------:R-:W-:Y:S01]  /*0530*/  FADD R7, R20, R7 ;  /* 0x0000000714077221 */ /* 0x000fe20000000000 */
[----:B------:R-:W-:-:S03]  /*0540*/  FFMA R15, R11, R24, R10 ;  /* 0x000000180b0f7223 */ /* 0x000fc6000000000a */
[----:B------:R-:W-:Y:S01]  /*0550*/  FADD R7, R7, R26 ;  /* 0x0000001a07077221 */ /* 0x000fe20000000000 */
[----:B------:R-:W-:Y:S01]  /*0560*/  FFMA R15, R12, R27, R15 ;  /* 0x0000001b0c0f7223 */ /* 0x000fe2000000000f */
[----:B------:R-:W-:Y:S01]  /*0570*/  FADD R0, R0, -R17 ;  /* 0x8000001100007221 */ /* 0x000fe20000000000 */
[----:B------:R-:W-:Y:S02]  /*0580*/  IADD3 R4, P2, PT, R4, 0x20, RZ ;  /* 0x0000002004047810 */ /* 0x000fe40007f5e0ff */
[----:B0-----:R-:W-:Y:S01]  /*0590*/  IADD3 R2, P3, PT, R2, 0x20, RZ ;  /* 0x0000002002027810 */ /* 0x001fe20007f7e0ff */
[----:B------:R-:W-:Y:S01]  /*05a0*/  FADD R0, R7, R0 ;  /* 0x0000000007007221 */ /* 0x000fe20000000000 */
[----:B------:R-:W-:Y:S02]  /*05b0*/  IADD3.X R5, PT, PT, RZ, R5, RZ, P2, !PT ;  /* 0x00000005ff057210 */ /* 0x000fe400017fe4ff */
[----:B------:R-:W-:Y:S01]  /*05c0*/  IADD3.X R3, PT, PT, RZ, R3, RZ, P3, !PT ;  /* 0x00000003ff037210 */ /* 0x000fe20001ffe4ff */
[----:B--2---:R-:W-:-:S04]  /*05d0*/  FADD R15, R15, -R16 ;  /* 0x800000100f0f7221 */ /* 0x004fc80000000000 */
[----:B------:R-:W-:Y:S01]  /*05e0*/  FADD R0, R0, R15 ;  /* 0x0000000f00007221 */ /* 0x000fe20000000000 */
[----:B------:R-:W-:Y:S06]  /*05f0*/  @P1 BRA `(.L_x_2) ;  /* 0xfffffffc00001947 */ /* 0x000fec000383ffff */
.L_x_1:
[----:B------:R-:W-:Y:S05]  /*0600*/  @!P0 BRA `(.L_x_0) ;  /* 0x0000000400448947 */ /* 0x000fea0003800000 */
[----:B------:R-:W-:Y:S02]  /*0610*/  ISETP.GE.U32.AND P0, PT, R13, 0x4, PT ;  /* 0x000000040d00780c */ /* 0x000fe40003f06070 */
[----:B------:R-:W-:-:S04]  /*0620*/  LOP3.LUT R20, R9, 0x3, RZ, 0xc0, !PT ;  /* 0x0000000309147812 */ /* 0x000fc800078ec0ff */
[----:B------:R-:W-:-:S07]  /*0630*/  ISETP.NE.AND P1, PT, R20, RZ, PT ;  /* 0x000000ff1400720c */ /* 0x000fce0003f25270 */
[----:B------:R-:W-:Y:S06]  /*0640*/  @!P0 BRA `(.L_x_3) ;  /* 0x0000000000908947 */ /* 0x000fec0003800000 */
[----:B------:R-:W0:Y:S01]  /*0650*/  LDC.64 R26, c[0x0][0x380] ;  /* 0x0000e000ff1a7b82 */ /* 0x000e220000000a00 */
[----:B------:R-:W-:-:S07]  /*0660*/  IADD3 R5, PT, PT, R14, R9, RZ ;  /* 0x000000090e057210 */ /* 0x000fce0007ffe0ff */
[----:B------:R-:W1:Y:S01]  /*0670*/  LDC.64 R2, c[0x0][0x388] ;  /* 0x0000e200ff027b82 */ /* 0x000e620000000a00 */
[----:B0-----:R-:W-:-:S04]  /*0680*/  IMAD.WIDE.U32 R6, R14, 0x4, R26 ;  /* 0x000000040e067825 */ /* 0x001fc800078e001a */
[----:B------:R-:W-:Y:S01]  /*0690*/  IMAD.WIDE.U32 R26, R5, 0x4, R26 ;  /* 0x00000004051a7825 */ /* 0x000fe200078e001a */
[----:B------:R-:W2:Y:S03]  /*06a0*/  LDG.E R13, desc[UR4][R6.64] ;  /* 0x00000004060d7981 */ /* 0x000ea6000c1e1900 */
[C---:B-1----:R-:W-:Y:S01]  /*06b0*/  IMAD.WIDE.U32 R2, R14.reuse, 0x4, R2 ;  /* 0x000000040e027825 */ /* 0x042fe200078e0002 */
[----:B------:R-:W3:Y:S03]  /*06c0*/  LDG.E R29, desc[UR4][R6.64+0x4] ;  /* 0x00000404061d7981 */ /* 0x000ee6000c1e1900 */
[----:B------:R-:W-:Y:S01]  /*06d0*/  IMAD.WIDE.U32 R4, R9, 0x4, R6 ;  /* 0x0000000409047825 */ /* 0x000fe200078e0006 */
        /* <DEDUP_REMOVED lines=10> */
[----:B------:R-:W-:Y:S01]  /*0780*/  IADD3 R14, PT, PT, R14, 0x4, RZ ;  /* 0x000000040e0e7810 */ /* 0x000fe20007ffe0ff */
[C-C-:B--2--5:R-:W-:Y:S01]  /*0790*/  FFMA R13, R11.reuse, R13, R10.reuse ;  /* 0x0000000d0b0d7223 */ /* 0x164fe2000000000a */
[----:B---3--:R-:W-:-:S03]  /*07a0*/  FFMA R24, R11, R29, R10 ;  /* 0x0000001d0b187223 */ /* 0x008fc6000000000a */
[----:B----4-:R-:W-:-:S04]  /*07b0*/  FFMA R13, R12, R26, R13 ;  /* 0x0000001a0c0d7223 */ /* 0x010fc8000000000d */
[----:B------:R-:W-:Y:S01]  /*07c0*/  FADD R13, R13, -R22 ;  /* 0x800000160d0d7221 */ /* 0x000fe20000000000 */
[----:B------:R-:W-:-:S03]  /*07d0*/  FFMA R24, R12, R19, R24 ;  /* 0x000000130c187223 */ /* 0x000fc60000000018 */
[----:B------:R-:W-:Y:S01]  /*07e0*/  FADD R13, R0, R13 ;  /* 0x0000000d000d7221 */ /* 0x000fe20000000000 */
[C-C-:B------:R-:W-:Y:S01]  /*07f0*/  FFMA R17, R11.reuse, R17, R10.reuse ;  /* 0x000000110b117223 */ /* 0x140fe2000000000a */
[----:B------:R-:W-:Y:S01]  /*0800*/  FADD R24, R24, -R15 ;  /* 0x8000000f18187221 */ /* 0x000fe20000000000 */
[----:B------:R-:W-:Y:S02]  /*0810*/  FFMA R0, R11, R21, R10 ;  /* 0x000000150b007223 */ /* 0x000fe4000000000a */
[C---:B------:R-:W-:Y:S01]  /*0820*/  FFMA R17, R12.reuse, R23, R17 ;  /* 0x000000170c117223 */ /* 0x040fe20000000011 */
[----:B------:R-:W-:Y:S01]  /*0830*/  FADD R13, R13, R24 ;  /* 0x000000180d0d7221 */ /* 0x000fe20000000000 */
[----:B------:R-:W-:Y:S02]  /*0840*/  FFMA R25, R12, R25, R0 ;  /* 0x000000190c197223 */ /* 0x000fe40000000000 */
[----:B------:R-:W-:Y:S02]  /*0850*/  FADD R16, R17, -R16 ;  /* 0x8000001011107221 */ /* 0x000fe40000000000 */
[----:B------:R-:W-:-:S02]  /*0860*/  FADD R18, R25, -R18 ;  /* 0x8000001219127221 */ /* 0x000fc40000000000 */
[----:B------:R-:W-:-:S04]  /*0870*/  FADD R13, R13, R16 ;  /* 0x000000100d0d7221 */ /* 0x000fc80000000000 */
[----:B------:R-:W-:-:S07]  /*0880*/  FADD R0, R13, R18 ;  /* 0x000000120d007221 */ /* 0x000fce0000000000 */
.L_x_3:
[----:B------:R-:W-:Y:S05]  /*0890*/  @!P1 BRA `(.L_x_0) ;  /* 0x0000000000a09947 */ /* 0x000fea0003800000 */
[----:B------:R-:W-:Y:S02]  /*08a0*/  ISETP.NE.AND P0, PT, R20, 0x1, PT ;  /* 0x000000011400780c */ /* 0x000fe40003f05270 */
[----:B------:R-:W-:-:S04]  /*08b0*/  LOP3.LUT R2, R9, 0x1, RZ, 0xc0, !PT ;  /* 0x0000000109027812 */ /* 0x000fc800078ec0ff */
[----:B------:R-:W-:-:S07]  /*08c0*/  ISETP.NE.U32.AND P1, PT, R2, 0x1, PT ;  /* 0x000000010200780c */ /* 0x000fce0003f25070 */
[----:B------:R-:W-:Y:S06]  /*08d0*/  @!P0 BRA `(.L_x_4) ;  /* 0x0000000000588947 */ /* 0x000fec0003800000 */
[----:B------:R-:W0:Y:S01]  /*08e0*/  LDC.64 R4, c[0x0][0x380] ;  /* 0x0000e000ff047b82 */ /* 0x000e220000000a00 */
[----:B------:R-:W-:-:S07]  /*08f0*/  IADD3 R13, PT, PT, R14, R9, RZ ;  /* 0x000000090e0d7210 */ /* 0x000fce0007ffe0ff */
[----:B------:R-:W1:Y:S01]  /*0900*/  LDC.64 R2, c[0x0][0x388] ;  /* 0x0000e200ff027b82 */ /* 0x000e620000000a00 */
[----:B0-----:R-:W-:-:S04]  /*0910*/  IMAD.WIDE.U32 R6, R14, 0x4, R4 ;  /* 0x000000040e067825 */ /* 0x001fc800078e0004 */
[----:B------:R-:W-:Y:S01]  /*0920*/  IMAD.WIDE.U32 R4, R13, 0x4, R4 ;  /* 0x000000040d047825 */ /* 0x000fe200078e0004 */
[----:B------:R-:W2:Y:S04]  /*0930*/  LDG.E R15, desc[UR4][R6.64+0x4] ;  /* 0x00000404060f7981 */ /* 0x000ea8000c1e1900 */
[----:B------:R-:W3:Y:S01]  /*0940*/  LDG.E R13, desc[UR4][R6.64] ;  /* 0x00000004060d7981 */ /* 0x000ee2000c1e1900 */
[----:B------:R-:W-:-:S03]  /*0950*/  IMAD.WIDE.U32 R16, R9, 0x4, R6 ;  /* 0x0000000409107825 */ /* 0x000fc600078e0006 */
[----:B------:R-:W4:Y:S01]  /*0960*/  LDG.E R4, desc[UR4][R4.64] ;  /* 0x0000000404047981 */ /* 0x000f22000c1e1900 */
[----:B-1----:R-:W-:-:S03]  /*0970*/  IMAD.WIDE.U32 R2, R14, 0x4, R2 ;  /* 0x000000040e027825 */ /* 0x002fc600078e0002 */
[----:B------:R-:W4:Y:S04]  /*0980*/  LDG.E R16, desc[UR4][R16.64+0x4] ;  /* 0x0000040410107981 */ /* 0x000f28000c1e1900 */
[----:B------:R-:W4:Y:S04]  /*0990*/  LDG.E R18, desc[UR4][R2.64] ;  /* 0x0000000402127981 */ /* 0x000f28000c1e1900 */
[----:B------:R-:W4:Y:S01]  /*09a0*/  LDG.E R20, desc[UR4][R2.64+0x4] ;  /* 0x0000040402147981 */ /* 0x000f22000c1e1900 */
[----:B------:R-:W-:Y:S01]  /*09b0*/  IADD3 R14, PT, PT, R14, 0x2, RZ ;  /* 0x000000020e0e7810 */ /* 0x000fe20007ffe0ff */
[C-C-:B--2--5:R-:W-:Y:S01]  /*09c0*/  FFMA R15, R11.reuse, R15, R10.reuse ;  /* 0x0000000f0b0f7223 */ /* 0x164fe2000000000a */
[----:B---3--:R-:W-:-:S04]  /*09d0*/  FFMA R13, R11, R13, R10 ;  /* 0x0000000d0b0d7223 */ /* 0x008fc8000000000a */
[C---:B----4-:R-:W-:Y:S01]  /*09e0*/  FFMA R13, R12.reuse, R4, R13 ;  /* 0x000000040c0d7223 */ /* 0x050fe2000000000d */
[----:B------:R-:W-:-:S03]  /*09f0*/  FFMA R15, R12, R16, R15 ;  /* 0x000000100c0f7223 */ /* 0x000fc6000000000f */
[----:B------:R-:W-:Y:S01]  /*0a00*/  FADD R13, R13, -R18 ;  /* 0x800000120d0d7221 */ /* 0x000fe20000000000 */
[----:B------:R-:W-:-:S03]  /*0a10*/  FADD R15, R15, -R20 ;  /* 0x800000140f0f7221 */ /* 0x000fc60000000000 */
[----:B------:R-:W-:-:S04]  /*0a20*/  FADD R0, R0, R13 ;  /* 0x0000000d00007221 */ /* 0x000fc80000000000 */
[----:B------:R-:W-:-:S07]  /*0a30*/  FADD R0, R0, R15 ;  /* 0x0000000f00007221 */ /* 0x000fce0000000000 */
.L_x_4:
[----:B------:R-:W-:Y:S05]  /*0a40*/  @P1 BRA `(.L_x_0) ;  /* 0x0000000000341947 */ /* 0x000fea0003800000 */
[----:B------:R-:W0:Y:S01]  /*0a50*/  LDC.64 R4, c[0x0][0x380] ;  /* 0x0000e000ff047b82 */ /* 0x000e220000000a00 */
[----:B------:R-:W-:-:S07]  /*0a60*/  IADD3 R13, PT, PT, R14, R9, RZ ;  /* 0x000000090e0d7210 */ /* 0x000fce0007ffe0ff */
[----:B------:R-:W1:Y:S01]  /*0a70*/  LDC.64 R6, c[0x0][0x388] ;  /* 0x0000e200ff067b82 */ /* 0x000e620000000a00 */
[----:B0-----:R-:W-:-:S04]  /*0a80*/  IMAD.WIDE.U32 R2, R14, 0x4, R4 ;  /* 0x000000040e027825 */ /* 0x001fc800078e0004 */
[----:B------:R-:W-:Y:S02]  /*0a90*/  IMAD.WIDE.U32 R4, R13, 0x4, R4 ;  /* 0x000000040d047825 */ /* 0x000fe400078e0004 */
[----:B------:R-:W2:Y:S02]  /*0aa0*/  LDG.E R2, desc[UR4][R2.64] ;  /* 0x0000000402027981 */ /* 0x000ea4000c1e1900 */
[----:B-1----:R-:W-:Y:S02]  /*0ab0*/  IMAD.WIDE.U32 R14, R14, 0x4, R6 ;  /* 0x000000040e0e7825 */ /* 0x002fe400078e0006 */
[----:B------:R-:W3:Y:S04]  /*0ac0*/  LDG.E R4, desc[UR4][R4.64] ;  /* 0x0000000404047981 */ /* 0x000ee8000c1e1900 */
[----:B------:R-:W4:Y:S01]  /*0ad0*/  LDG.E R14, desc[UR4][R14.64] ;  /* 0x000000040e0e7981 */ /* 0x000f22000c1e1900 */
[----:B--2--5:R-:W-:-:S04]  /*0ae0*/  FFMA R11, R11, R2, R10 ;  /* 0x000000020b0b7223 */ /* 0x024fc8000000000a */
[----:B---3--:R-:W-:-:S04]  /*0af0*/  FFMA R11, R12, R4, R11 ;  /* 0x000000040c0b7223 */ /* 0x008fc8000000000b */
[----:B----4-:R-:W-:-:S04]  /*0b00*/  FADD R11, R11, -R14 ;  /* 0x8000000e0b0b7221 */ /* 0x010fc80000000000 */
[----:B------:R-:W-:-:S07]  /*0b10*/  FADD R0, R0, R11 ;  /* 0x0000000b00007221 */ /* 0x000fce0000000000 */
.L_x_0:
[----:B------:R-:W-:-:S04]  /*0b20*/  MOV R3, 0xffffffff ;  /* 0xffffffff00037802 */ /* 0x000fc80000000f00 */
[----:B------:R-:W-:-:S04]  /*0b30*/  VIADDMNMX.U32 R2, R8, R3, 0x2, PT ;  /* 0x0000000208027446 */ /* 0x000fc80003800003 */
[----:B------:R-:W-:-:S04]  /*0b40*/  SHF.L.U32 R4, R2, 0x2, RZ ;  /* 0x0000000202047819 */ /* 0x000fc800000006ff */
[----:B------:R-:W0:Y:S02]  /*0b50*/  LDC R2, c[0x2][R4] ;  /* 0x0080000004027b82 */ /* 0x000e240000000800 */
[----:B0-----:R-:W-:-:S04]  /*0b60*/  SHF.R.S32.HI R3, RZ, 0x1f, R2 ;  /* 0x0000001fff037819 */ /* 0x001fc80000011402 */
.L_x_13:
[----:B------:R-:W-:Y:S05]  /*0b70*/  BRX R2 -0xb80                                                       (*"BRANCH_TARGETS .L_x_14,.L_x_15,.L_x_16"*) ;  /* 0xfffffff402207949 */ /* 0x000fea000383ffff */
.L_x_16:
[----:B------:R-:W-:-:S13]  /*0b80*/  ISETP.NE.AND P0, PT, R8, RZ, PT ;  /* 0x000000ff0800720c */ /* 0x000fda0003f05270 */
[----:B------:R-:W-:Y:S05]  /*0b90*/  @P0 EXIT ;  /* 0x000000000000094d */ /* 0x000fea0003800000 */
[----:B------:R-:W0:Y:S01]  /*0ba0*/  I2F.F64 R4, R9 ;  /* 0x0000000900047312 */ /* 0x000e220000201c00 */
[----:B------:R-:W1:Y:S07]  /*0bb0*/  LDCU UR6, c[0x0][0x398] ;  /* 0x00007300ff0677ac */ /* 0x000e6e0008000800 */
[----:B0-----:R-:W0:Y:S01]  /*0bc0*/  MUFU.RCP64H R7, R5 ;  /* 0x0000000500077308 */ /* 0x001e220000001800 */
[----:B------:R-:W-:-:S04]  /*0bd0*/  IADD3 R6, PT, PT, R5, 0x300402, RZ ;  /* 0x0030040205067810 */ /* 0x000fc80007ffe0ff */
[----:B------:R-:W-:Y:S02]  /*0be0*/  FSETP.GEU.AND P0, PT, |R6|, 5.8789094863358348022e-39, PT ;  /* 0x004004020600780b */ /* 0x000fe40003f0e200 */
[----:B0-----:R-:W-:-:S08]  /*0bf0*/  DFMA R2, -R4, R6, 1 ;  /* 0x3ff000000402742b */ /* 0x001fd00000000106 */
[----:B------:R-:W-:-:S08]  /*0c00*/  DFMA R2, R2, R2, R2 ;  /* 0x000000020202722b */ /* 0x000fd00000000002 */
[----:B-----5:R-:W-:Y:S02]  /*0c10*/  DFMA R10, R6, R2, R6 ;  /* 0x00000002060a722b */ /* 0x020fe40000000006 */
[----:B-1----:R-:W0:Y:S06]  /*0c20*/  F2F.F64.F32 R2, UR6 ;  /* 0x0000000600027d10 */ /* 0x002e2c0008201800 */
[----:B------:R-:W-:-:S08]  /*0c30*/  DFMA R12, -R4, R10, 1 ;  /* 0x3ff00000040c742b */ /* 0x000fd0000000010a */
[----:B------:R-:W-:Y:S01]  /*0c40*/  DFMA R10, R10, R12, R10 ;  /* 0x0000000c0a0a722b */ /* 0x000fe2000000000a */
[----:B0-----:R-:W-:Y:S10]  /*0c50*/  @P0 BRA `(.L_x_5) ;  /* 0x0000000000180947 */ /* 0x001ff40003800000 */
[----:B------:R-:W-:-:S04]  /*0c60*/  LOP3.LUT R6, R5, 0x7fffffff, RZ, 0xc0, !PT ;  /* 0x7fffffff05067812 */ /* 0x000fc800078ec0ff */
[----:B------:R-:W-:Y:S02]  /*0c70*/  IADD3 R10, PT, PT, R6, -0x100000, RZ ;  /* 0xfff00000060a7810 */ /* 0x000fe40007ffe0ff */
[----:B------:R-:W-:-:S07]  /*0c80*/  MOV R6, 0xca0 ;  /* 0x00000ca000067802 */ /* 0x000fce0000000f00 */
[----:B------:R-:W-:Y:S05]  /*0c90*/  CALL.REL.NOINC `($__internal_0_$__cuda_sm20_dblrcp_rn_slowpath_v3) ;  /* 0x0000000400207944 */ /* 0x000fea0003c00000 */
[----:B------:R-:W-:Y:S02]  /*0ca0*/  MOV R10, R4 ;  /* 0x00000004000a7202 */ /* 0x000fe40000000f00 */
[----:B------:R-:W-:-:S07]  /*0cb0*/  MOV R11, R5 ;  /* 0x00000005000b7202 */ /* 0x000fce0000000f00 */
.L_x_5:
[----:B------:R-:W0:Y:S02]  /*0cc0*/  LDC.64 R8, c[0x0][0x390] ;  /* 0x0000e400ff087b82 */ /* 0x000e240000000a00 */
[----:B0-----:R-:W2:Y:S01]  /*0cd0*/  LDG.E R6, desc[UR4][R8.64] ;  /* 0x0000000408067981 */ /* 0x001ea2000c1e1900 */
[----:B------:R-:W-:Y:S01]  /*0ce0*/  F2F.F64.F32 R4, R0 ;  /* 0x0000000000047310 */ /* 0x000fe20000201800 */
[----:B------:R-:W-:-:S07]  /*0cf0*/  DMUL R2, R2, -R10 ;  /* 0x8000000a02027228 */ /* 0x000fce0000000000 */
[----:B--2---:R-:W0:Y:S02]  /*0d00*/  F2F.F64.F32 R6, R6 ;  /* 0x0000000600067310 */ /* 0x004e240000201800 */
[----:B0-----:R-:W-:-:S10]  /*0d10*/  DFMA R2, R2, R4, R6 ;  /* 0x000000040202722b */ /* 0x001fd40000000006 */
[----:B------:R-:W0:Y:S02]  /*0d20*/  F2F.F32.F64 R3, R2 ;  /* 0x0000000200037310 */ /* 0x000e240000301000 */
[----:B0-----:R-:W-:Y:S01]  /*0d30*/  STG.E desc[UR4][R8.64], R3 ;  /* 0x0000000308007986 */ /* 0x001fe2000c101904 */
[----:B------:R-:W-:Y:S05]  /*0d40*/  EXIT ;  /* 0x000000000000794d */ /* 0x000fea0003800000 */
.L_x_14:
[----:B------:R-:W0:Y:S01]  /*0d50*/  LDC.64 R4, c[0x0][0x380] ;  /* 0x0000e000ff047b82 */ /* 0x000e220000000a00 */
[----:B------:R-:W1:Y:S01]  /*0d60*/  I2F.F64 R6, R9 ;  /* 0x0000000900067312 */ /* 0x000e620000201c00 */
[----:B------:R-:W2:Y:S01]  /*0d70*/  LDCU UR6, c[0x0][0x398] ;  /* 0x00007300ff0677ac */ /* 0x000ea20008000800 */
[----:B0-----:R0:W3:Y:S06]  /*0d80*/  LDG.E R17, desc[UR4][R4.64] ;  /* 0x0000000404117981 */ /* 0x0010ec000c1e1900 */
[----:B-1---5:R-:W1:Y:S01]  /*0d90*/  MUFU.RCP64H R11, R7 ;  /* 0x00000007000b7308 */ /* 0x022e620000001800 */
[----:B------:R-:W-:-:S04]  /*0da0*/  IADD3 R10, PT, PT, R7, 0x300402, RZ ;  /* 0x00300402070a7810 */ /* 0x000fc80007ffe0ff */
[----:B------:R-:W-:Y:S02]  /*0db0*/  FSETP.GEU.AND P0, PT, |R10|, 5.8789094863358348022e-39, PT ;  /* 0x004004020a00780b */ /* 0x000fe40003f0e200 */
[----:B-1----:R-:W-:-:S08]  /*0dc0*/  DFMA R2, -R6, R10, 1 ;  /* 0x3ff000000602742b */ /* 0x002fd0000000010a */
[----:B------:R-:W-:-:S08]  /*0dd0*/  DFMA R2, R2, R2, R2 ;  /* 0x000000020202722b */ /* 0x000fd00000000002 */
[----:B------:R-:W-:Y:S02]  /*0de0*/  DFMA R12, R10, R2, R10 ;  /* 0x000000020a0c722b */ /* 0x000fe4000000000a */
[----:B--2---:R-:W1:Y:S06]  /*0df0*/  F2F.F64.F32 R2, UR6 ;  /* 0x0000000600027d10 */ /* 0x004e6c0008201800 */
[----:B------:R-:W-:-:S08]  /*0e00*/  DFMA R14, -R6, R12, 1 ;  /* 0x3ff00000060e742b */ /* 0x000fd0000000010c */
[----:B0-----:R-:W-:Y:S01]  /*0e10*/  DFMA R4, R12, R14, R12 ;  /* 0x0000000e0c04722b */ /* 0x001fe2000000000c */
[----:B---3--:R-:W-:Y:S01]  /*0e20*/  FMUL R0, R17, R0 ;  /* 0x0000000011007220 */ /* 0x008fe20000400000 */
[----:B-1----:R-:W-:Y:S09]  /*0e30*/  @P0 BRA `(.L_x_6) ;  /* 0x0000000000180947 */ /* 0x002ff20003800000 */
[----:B------:R-:W-:Y:S02]  /*0e40*/  LOP3.LUT R10, R7, 0x7fffffff, RZ, 0xc0, !PT ;  /* 0x7fffffff070a7812 */ /* 0x000fe400078ec0ff */
[----:B------:R-:W-:Y:S02]  /*0e50*/  MOV R4, R6 ;  /* 0x0000000600047202 */ /* 0x000fe40000000f00 */
[----:B------:R-:W-:Y:S02]  /*0e60*/  MOV R5, R7 ;  /* 0x0000000700057202 */ /* 0x000fe40000000f00 */
[----:B------:R-:W-:Y:S02]  /*0e70*/  IADD3 R10, PT, PT, R10, -0x100000, RZ ;  /* 0xfff000000a0a7810 */ /* 0x000fe40007ffe0ff */
[----:B------:R-:W-:-:S07]  /*0e80*/  MOV R6, 0xea0 ;  /* 0x00000ea000067802 */ /* 0x000fce0000000f00 */
[----:B------:R-:W-:Y:S05]  /*0e90*/  CALL.REL.NOINC `($__internal_0_$__cuda_sm20_dblrcp_rn_slowpath_v3) ;  /* 0x0000000000a07944 */ /* 0x000fea0003c00000 */
.L_x_6:
        /* <DEDUP_REMOVED lines=9> */
.L_x_15:
[----:B------:R-:W0:Y:S01]  /*0f30*/  LDC.64 R4, c[0x0][0x380] ;  /* 0x0000e000ff047b82 */ /* 0x000e220000000a00 */
[----:B------:R-:W1:Y:S01]  /*0f40*/  I2F.F64 R6, R9 ;  /* 0x0000000900067312 */ /* 0x000e620000201c00 */
[----:B------:R-:W2:Y:S01]  /*0f50*/  LDCU UR6, c[0x0][0x398] ;  /* 0x00007300ff0677ac */ /* 0x000ea20008000800 */
[----:B0-----:R-:W-:-:S05]  /*0f60*/  IMAD.WIDE R4, R9, 0x4, R4 ;  /* 0x0000000409047825 */ /* 0x001fca00078e0204 */
[----:B------:R0:W3:Y:S01]  /*0f70*/  LDG.E R17, desc[UR4][R4.64] ;  /* 0x0000000404117981 */ /* 0x0000e2000c1e1900 */
        /* <DEDUP_REMOVED lines=17> */
.L_x_7:
        /* <DEDUP_REMOVED lines=9> */
        .weak           $__internal_0_$__cuda_sm20_dblrcp_rn_slowpath_v3
        .type           $__internal_0_$__cuda_sm20_dblrcp_rn_slowpath_v3,@function
        .size           $__internal_0_$__cuda_sm20_dblrcp_rn_slowpath_v3,(.L_x_17 - $__internal_0_$__cuda_sm20_dblrcp_rn_slowpath_v3)
$__internal_0_$__cuda_sm20_dblrcp_rn_slowpath_v3:
[----:B------:R-:W-:Y:S01]  /*1120*/  DSETP.GTU.AND P0, PT, |R4|, +INF , PT ;  /* 0x7ff000000400742a */ /* 0x000fe20003f0c200 */
[----:B------:R-:W-:-:S13]  /*1130*/  BSSY.RECONVERGENT B0, `(.L_x_8) ;  /* 0x0000023000007945 */ /* 0x000fda0003800200 */
[----:B------:R-:W-:Y:S05]  /*1140*/  @P0 BRA `(.L_x_9) ;  /* 0x00000000007c0947 */ /* 0x000fea0003800000 */
[----:B------:R-:W-:-:S04]  /*1150*/  LOP3.LUT R11, R5, 0x7fffffff, RZ, 0xc0, !PT ;  /* 0x7fffffff050b7812 */ /* 0x000fc800078ec0ff */
[----:B------:R-:W-:-:S04]  /*1160*/  IADD3 R7, PT, PT, R11, -0x1, RZ ;  /* 0xffffffff0b077810 */ /* 0x000fc80007ffe0ff */
[----:B------:R-:W-:-:S13]  /*1170*/  ISETP.GE.U32.AND P0, PT, R7, 0x7fefffff, PT ;  /* 0x7fefffff0700780c */ /* 0x000fda0003f06070 */
[----:B------:R-:W-:Y:S02]  /*1180*/  @P0 LOP3.LUT R9, R5, 0x7ff00000, RZ, 0x3c, !PT ;  /* 0x7ff0000005090812 */ /* 0x000fe400078e3cff */
[----:B------:R-:W-:Y:S01]  /*1190*/  @P0 MOV R8, RZ ;  /* 0x000000ff00080202 */ /* 0x000fe20000000f00 */
[----:B------:R-:W-:Y:S06]  /*11a0*/  @P0 BRA `(.L_x_10) ;  /* 0x00000000006c0947 */ /* 0x000fec0003800000 */
[----:B------:R-:W-:-:S13]  /*11b0*/  ISETP.GE.U32.AND P0, PT, R11, 0x1000001, PT ;  /* 0x010000010b00780c */ /* 0x000fda0003f06070 */
[----:B------:R-:W-:Y:S05]  /*11c0*/  @!P0 BRA `(.L_x_11) ;  /* 0x0000000000348947 */ /* 0x000fea0003800000 */
[----:B------:R-:W-:Y:S02]  /*11d0*/  IADD3 R9, PT, PT, R5, -0x3fe00000, RZ ;  /* 0xc020000005097810 */ /* 0x000fe40007ffe0ff */
[----:B------:R-:W-:Y:S02]  /*11e0*/  MOV R8, R4 ;  /* 0x0000000400087202 */ /* 0x000fe40000000f00 */
[----:B------:R-:W0:Y:S04]  /*11f0*/  MUFU.RCP64H R11, R9 ;  /* 0x00000009000b7308 */ /* 0x000e280000001800 */
[----:B0-----:R-:W-:-:S08]  /*1200*/  DFMA R12, -R8, R10, 1 ;  /* 0x3ff00000080c742b */ /* 0x001fd0000000010a */
[----:B------:R-:W-:-:S08]  /*1210*/  DFMA R12, R12, R12, R12 ;  /* 0x0000000c0c0c722b */ /* 0x000fd0000000000c */
[----:B------:R-:W-:-:S08]  /*1220*/  DFMA R12, R10, R12, R10 ;  /* 0x0000000c0a0c722b */ /* 0x000fd0000000000a */
[----:B------:R-:W-:-:S08]  /*1230*/  DFMA R10, -R8, R12, 1 ;  /* 0x3ff00000080a742b */ /* 0x000fd0000000010c */
[----:B------:R-:W-:-:S08]  /*1240*/  DFMA R10, R12, R10, R12 ;  /* 0x0000000a0c0a722b */ /* 0x000fd0000000000c */
[----:B------:R-:W-:-:S08]  /*1250*/  DMUL R10, R10, 2.2250738585072013831e-308 ;  /* 0x001000000a0a7828 */ /* 0x000fd00000000000 */
[----:B------:R-:W-:-:S08]  /*1260*/  DFMA R4, -R4, R10, 1 ;  /* 0x3ff000000404742b */ /* 0x000fd0000000010a */
[----:B------:R-:W-:-:S08]  /*1270*/  DFMA R4, R4, R4, R4 ;  /* 0x000000040404722b */ /* 0x000fd00000000004 */
[----:B------:R-:W-:Y:S01]  /*1280*/  DFMA R8, R10, R4, R10 ;  /* 0x000000040a08722b */ /* 0x000fe2000000000a */
[----:B------:R-:W-:Y:S10]  /*1290*/  BRA `(.L_x_10) ;  /* 0x0000000000307947 */ /* 0x000ff40003800000 */
.L_x_11:
[----:B------:R-:W-:Y:S01]  /*12a0*/  DMUL R4, R4, 8.11296384146066816958e+31 ;  /* 0x4690000004047828 */ /* 0x000fe20000000000 */
[----:B------:R-:W-:-:S05]  /*12b0*/  MOV R8, R10 ;  /* 0x0000000a00087202 */ /* 0x000fca0000000f00 */
[----:B------:R-:W0:Y:S02]  /*12c0*/  MUFU.RCP64H R9, R5 ;  /* 0x0000000500097308 */ /* 0x000e240000001800 */
[----:B0-----:R-:W-:-:S08]  /*12d0*/  DFMA R10, -R4, R8, 1 ;  /* 0x3ff00000040a742b */ /* 0x001fd00000000108 */
[----:B------:R-:W-:-:S08]  /*12e0*/  DFMA R10, R10, R10, R10 ;  /* 0x0000000a0a0a722b */ /* 0x000fd0000000000a */
[----:B------:R-:W-:-:S08]  /*12f0*/  DFMA R10, R8, R10, R8 ;  /* 0x0000000a080a722b */ /* 0x000fd00000000008 */
[----:B------:R-:W-:-:S08]  /*1300*/  DFMA R8, -R4, R10, 1 ;  /* 0x3ff000000408742b */ /* 0x000fd0000000010a */
[----:B------:R-:W-:-:S08]  /*1310*/  DFMA R8, R10, R8, R10 ;  /* 0x000000080a08722b */ /* 0x000fd0000000000a */
[----:B------:R-:W-:Y:S01]  /*1320*/  DMUL R8, R8, 8.11296384146066816958e+31 ;  /* 0x4690000008087828 */ /* 0x000fe20000000000 */
[----:B------:R-:W-:Y:S10]  /*1330*/  BRA `(.L_x_10) ;  /* 0x0000000000087947 */ /* 0x000ff40003800000 */
.L_x_9:
[----:B------:R-:W-:Y:S02]  /*1340*/  LOP3.LUT R9, R5, 0x80000, RZ, 0xfc, !PT ;  /* 0x0008000005097812 */ /* 0x000fe400078efcff */
[----:B------:R-:W-:-:S07]  /*1350*/  MOV R8, R4 ;  /* 0x0000000400087202 */ /* 0x000fce0000000f00 */
.L_x_10:
[----:B------:R-:W-:Y:S05]  /*1360*/  BSYNC.RECONVERGENT B0 ;  /* 0x0000000000007941 */ /* 0x000fea0003800200 */
.L_x_8:
[----:B------:R-:W-:Y:S01]  /*1370*/  HFMA2 R7, -RZ, RZ, 0, 0 ;  /* 0x00000000ff077431 */ /* 0x000fe200000001ff */
[----:B------:R-:W-:Y:S02]  /*1380*/  MOV R4, R8 ;  /* 0x0000000800047202 */ /* 0x000fe40000000f00 */
[----:B------:R-:W-:Y:S01]  /*1390*/  MOV R5, R9 ;  /* 0x0000000900057202 */ /* 0x000fe20000000f00 */
[----:B------:R-:W-:Y:S06]  /*13a0*/  RET.REL.NODEC R6 `(_Z5trainPfS_S_fii) ;  /* 0xffffffec06147950 */ /* 0x000fec0003c3ffff */
.L_x_12:
[----:B------:R-:W-:-:S00]  /*13b0*/  BRA `(.L_x_12) ;  /* 0xfffffffc00fc7947 */ /* 0x000fc0000383ffff */
[----:B------:R-:W-:-:S00]  /*13c0*/  NOP ;  /* 0x0000000000007918 */ /* 0x000fc00000000000 */
        /* <DEDUP_REMOVED lines=11> */
.L_x_17:


//--------------------- .nv.shared.reserved.0     --------------------------
	.section	.nv.shared.reserved.0,"aw",@nobits
	.weak		__nv_reservedSMEM_offset_0_alias
	.size		__nv_reservedSMEM_offset_0_alias, 0, 64
	.other		__nv_reservedSMEM_offset_0_alias,@"STO_CUDA_RESERVED_SHARED STV_DEFAULT"
__nv_reservedSMEM_offset_0_alias:
	.zero		0
	.zero		64


//--------------------- .nv.constant0._Z5trainPfS_S_fii --------------------------
	.section	.nv.constant0._Z5trainPfS_S_fii,"a",@progbits
	.sectionflags	@""
	.align	4
.nv.constant0._Z5trainPfS_S_fii:
	.zero		932


//--------------------- SYMBOLS --------------------------

	.type		.nv.reservedSmem.offset0,@object
	.size		.nv.reservedSmem.offset0,0x4
